//
// Generated by NVIDIA NVVM Compiler
//
// Compiler Build ID: CL-36424714
// Cuda compilation tools, release 13.0, V13.0.88
// Based on NVVM 20.0.0
//

.version 9.0
.target sm_100
.address_size 64

	// .globl	_Z25unique_idx_calc_threadIdxPiS_
.extern .func  (.param .b32 func_retval0) vprintf
(
	.param .b64 vprintf_param_0,
	.param .b64 vprintf_param_1
)
;
.global .align 1 .b8 $str[60] = {98, 108, 111, 99, 107, 73, 100, 120, 46, 120, 58, 32, 37, 100, 44, 32, 116, 104, 114, 101, 97, 100, 73, 100, 120, 58, 32, 37, 100, 44, 32, 103, 105, 100, 58, 32, 37, 100, 44, 32, 118, 97, 108, 117, 101, 32, 58, 32, 37, 100, 44, 32, 98, 58, 32, 37, 100, 32, 10};

.visible .entry _Z25unique_idx_calc_threadIdxPiS_(
	.param .u64 .ptr .align 1 _Z25unique_idx_calc_threadIdxPiS__param_0,
	.param .u64 .ptr .align 1 _Z25unique_idx_calc_threadIdxPiS__param_1
)
{
	.local .align 8 .b8 	__local_depot0[24];
	.reg .b64 	%SP;
	.reg .b64 	%SPL;
	.reg .pred 	%p<2>;
	.reg .b32 	%r<16>;
	.reg .b64 	%rd<15>;

	mov.u64 	%SPL, __local_depot0;
	cvta.local.u64 	%SP, %SPL;
	ld.param.u64 	%rd3, [_Z25unique_idx_calc_threadIdxPiS__param_0];
	ld.param.u64 	%rd4, [_Z25unique_idx_calc_threadIdxPiS__param_1];
	cvta.to.global.u64 	%rd1, %rd4;
	cvta.to.global.u64 	%rd5, %rd3;
	mov.u32 	%r1, %tid.x;
	mov.u32 	%r2, %ctaid.x;
	mul.wide.u32 	%rd6, %r1, 4;
	add.s64 	%rd2, %rd5, %rd6;
	ld.global.u32 	%r7, [%rd2];
	setp.ne.s32 	%p1, %r7, 0;
	@%p1 bra 	$L__BB0_2;
	mul.wide.u32 	%rd9, %r2, 4;
	add.s64 	%rd10, %rd1, %rd9;
	ld.global.u32 	%r14, [%rd10];
	mov.b32 	%r15, 0;
	bra.uni 	$L__BB0_3;
$L__BB0_2:
	mul.wide.u32 	%rd7, %r2, 4;
	add.s64 	%rd8, %rd1, %rd7;
	mov.b32 	%r14, 1;
	st.global.u32 	[%rd8], %r14;
	ld.global.u32 	%r15, [%rd2];
$L__BB0_3:
	add.u64 	%rd11, %SP, 0;
	add.u64 	%rd12, %SPL, 0;
	st.local.v2.u32 	[%rd12], {%r2, %r1};
	mov.u32 	%r10, %ntid.x;
	mad.lo.s32 	%r11, %r2, %r10, %r1;
	st.local.v2.u32 	[%rd12+8], {%r11, %r15};
	st.local.u32 	[%rd12+16], %r14;
	mov.u64 	%rd13, $str;
	cvta.global.u64 	%rd14, %rd13;
	{ // callseq 0, 0
	.param .b64 param0;
	st.param.b64 	[param0], %rd14;
	.param .b64 param1;
	st.param.b64 	[param1], %rd11;
	.param .b32 retval0;
	call.uni (retval0), 
	vprintf, 
	(
	param0, 
	param1
	);
	ld.param.b32 	%r12, [retval0];
	} // callseq 0
	ret;

}


// ===== COMPILED SASS (sm_100) =====

	.target	sm_100

	.elftype	@"ET_EXEC"


//--------------------- .note.nv.tkinfo           --------------------------
	.section	.note.nv.tkinfo,"",@"SHT_NOTE"
	.sectionflags	@"SHF_NOTE_NV_TKINFO"
	.tkinfo
        /*0018*/ 	.word	0x00000002
        /*0030*/ 	.string	""
        /*0030*/ 	.string	"ptxas"
        /*0030*/ 	.string	"Cuda compilation tools, release 13.0, V13.0.88"
        /*0030*/ 	.string	"Build cuda_13.0.r13.0/compiler.36424714_0"
        /*0030*/ 	.string	"-arch sm_100 -m 64 "



//--------------------- .note.nv.cuinfo           --------------------------
	.section	.note.nv.cuinfo,"",@"SHT_NOTE"
	.sectionflags	@"SHF_NOTE_NV_CUINFO"
        /*0018*/ 	.short	0x0002
        /*001a*/ 	.short	0x0064
        /*001c*/ 	.short	0x0082
	.zero		2


//--------------------- .nv.info                  --------------------------
	.section	.nv.info,"",@"SHT_CUDA_INFO"
	.align	4


	//----- nvinfo : EIATTR_REGCOUNT
	.align		4
        /*0000*/ 	.byte	0x04, 0x2f
        /*0002*/ 	.short	(.L_2 - .L_1)
	.align		4
.L_1:
        /*0004*/ 	.word	index@(_Z25unique_idx_calc_threadIdxPiS_)
        /*0008*/ 	.word	0x00000018


	//----- nvinfo : EIATTR_FRAME_SIZE
	.align		4
.L_2:
        /*000c*/ 	.byte	0x04, 0x11
        /*000e*/ 	.short	(.L_4 - .L_3)
	.align		4
.L_3:
        /*0010*/ 	.word	index@(_Z25unique_idx_calc_threadIdxPiS_)
        /*0014*/ 	.word	0x00000018


	//----- nvinfo : EIATTR_MIN_STACK_SIZE
	.align		4
.L_4:
        /*0018*/ 	.byte	0x04, 0x12
        /*001a*/ 	.short	(.L_6 - .L_5)
	.align		4
.L_5:
        /*001c*/ 	.word	index@(_Z25unique_idx_calc_threadIdxPiS_)
        /*0020*/ 	.word	0x00000018
.L_6:


//--------------------- .nv.compat                --------------------------
	.section	.nv.compat,"",@"SHT_CUDA_COMPAT_INFO"
	.align	4
        /*0000*/ 	.byte	0x02, 0x09, 0x00, 0x00, 0x02, 0x02, 0x01, 0x00, 0x02, 0x05, 0x05, 0x00, 0x03, 0x07, 0x01, 0x01
        /*0010*/ 	.byte	0x02, 0x03, 0x00, 0x00, 0x02, 0x06, 0x01, 0x00, 0x04, 0x0b, 0x08, 0x00, 0x09, 0x00, 0x00, 0x00
        /*0020*/ 	.byte	0x00, 0x00, 0x00, 0x00


//--------------------- .nv.info._Z25unique_idx_calc_threadIdxPiS_ --------------------------
	.section	.nv.info._Z25unique_idx_calc_threadIdxPiS_,"",@"SHT_CUDA_INFO"
	.sectionflags	@""
	.align	4


	//----- nvinfo : EIATTR_CUDA_API_VERSION
	.align		4
        /*0000*/ 	.byte	0x04, 0x37
        /*0002*/ 	.short	(.L_8 - .L_7)
.L_7:
        /*0004*/ 	.word	0x00000082


	//----- nvinfo : EIATTR_KPARAM_INFO
	.align		4
.L_8:
        /*0008*/ 	.byte	0x04, 0x17
        /*000a*/ 	.short	(.L_10 - .L_9)
.L_9:
        /*000c*/ 	.word	0x00000000
        /*0010*/ 	.short	0x0001
        /*0012*/ 	.short	0x0008
        /*0014*/ 	.byte	0x00, 0xf5, 0x21, 0x00


	//----- nvinfo : EIATTR_KPARAM_INFO
	.align		4
.L_10:
        /*0018*/ 	.byte	0x04, 0x17
        /*001a*/ 	.short	(.L_12 - .L_11)
.L_11:
        /*001c*/ 	.word	0x00000000
        /*0020*/ 	.short	0x0000
        /*0022*/ 	.short	0x0000
        /*0024*/ 	.byte	0x00, 0xf5, 0x21, 0x00


	//----- nvinfo : EIATTR_SPARSE_MMA_MASK
	.align		4
.L_12:
        /*0028*/ 	.byte	0x03, 0x50
        /*002a*/ 	.short	0x0000


	//----- nvinfo : EIATTR_MAXREG_COUNT
	.align		4
        /*002c*/ 	.byte	0x03, 0x1b
        /*002e*/ 	.short	0x00ff


	//----- nvinfo : EIATTR_EXTERNS
	.align		4
        /*0030*/ 	.byte	0x04, 0x0f
        /*0032*/ 	.short	(.L_14 - .L_13)


	//   ....[0]....
	.align		4
.L_13:
        /*0034*/ 	.word	index@(vprintf)


	//----- nvinfo : EIATTR_MERCURY_ISA_VERSION
	.align		4
.L_14:
        /*0038*/ 	.byte	0x03, 0x5f
        /*003a*/ 	.short	0x0101


	//----- nvinfo : EIATTR_VRC_CTA_INIT_COUNT
	.align		4
        /*003c*/ 	.byte	0x02, 0x4a
	.zero		1
	.zero		1


	//----- nvinfo : EIATTR_SYSCALL_OFFSETS
	.align		4
        /*0040*/ 	.byte	0x04, 0x46
        /*0042*/ 	.short	(.L_16 - .L_15)


	//   ....[0]....
.L_15:
        /*0044*/ 	.word	0x00000200


	//----- nvinfo : EIATTR_EXIT_INSTR_OFFSETS
	.align		4
.L_16:
        /*0048*/ 	.byte	0x04, 0x1c
        /*004a*/ 	.short	(.L_18 - .L_17)


	//   ....[0]....
.L_17:
        /*004c*/ 	.word	0x00000210


	//----- nvinfo : EIATTR_CBANK_PARAM_SIZE
	.align		4
.L_18:
        /*0050*/ 	.byte	0x03, 0x19
        /*0052*/ 	.short	0x0010


	//----- nvinfo : EIATTR_PARAM_CBANK
	.align		4
        /*0054*/ 	.byte	0x04, 0x0a
        /*0056*/ 	.short	(.L_20 - .L_19)
	.align		4
.L_19:
        /*0058*/ 	.word	index@(.nv.constant0._Z25unique_idx_calc_threadIdxPiS_)
        /*005c*/ 	.short	0x0380
        /*005e*/ 	.short	0x0010


	//----- nvinfo : EIATTR_SW_WAR
	.align		4
.L_20:
        /*0060*/ 	.byte	0x04, 0x36
        /*0062*/ 	.short	(.L_22 - .L_21)
.L_21:
        /*0064*/ 	.word	0x00000008
.L_22:


//--------------------- .nv.callgraph             --------------------------
	.section	.nv.callgraph,"",@"SHT_CUDA_CALLGRAPH"
	.align	4
	.sectionentsize	8
	.align		4
        /*0000*/ 	.word	0x00000000
	.align		4
        /*0004*/ 	.word	0xffffffff
	.align		4
        /*0008*/ 	.word	index@(_Z25unique_idx_calc_threadIdxPiS_)
	.align		4
        /*000c*/ 	.word	index@(vprintf)
	.align		4
        /*0010*/ 	.word	0x00000000
	.align		4
        /*0014*/ 	.word	0xfffffffe
	.align		4
        /*0018*/ 	.word	0x00000000
	.align		4
        /*001c*/ 	.word	0xfffffffd
	.align		4
        /*0020*/ 	.word	0x00000000
	.align		4
        /*0024*/ 	.word	0xfffffffc


//--------------------- .nv.constant4             --------------------------
	.section	.nv.constant4,"a",@progbits
	.align	8
	.align		8
.nv.constant4:
        /*0000*/ 	.dword	vprintf
	.align		8
        /*0008*/ 	.dword	$str


//--------------------- .text._Z25unique_idx_calc_threadIdxPiS_ --------------------------
	.section	.text._Z25unique_idx_calc_threadIdxPiS_,"ax",@progbits
	.align	128
        .global         _Z25unique_idx_calc_threadIdxPiS_
        .type           _Z25unique_idx_calc_threadIdxPiS_,@function
        .size           _Z25unique_idx_calc_threadIdxPiS_,(.L_x_2 - _Z25unique_idx_calc_threadIdxPiS_)
        .other          _Z25unique_idx_calc_threadIdxPiS_,@"STO_CUDA_ENTRY STV_DEFAULT"
_Z25unique_idx_calc_threadIdxPiS_:
.text._Z25unique_idx_calc_threadIdxPiS_:
[----:B------:R-:W0:Y:S01]  /*0000*/  LDC R1, c[0x0][0x37c] ;  /* 0x0000df00ff017b82 */ /* 0x000e220000000800 */
[----:B------:R-:W1:Y:S07]  /*0010*/  S2R R11, SR_TID.X ;  /* 0x00000000000b7919 */ /* 0x000e6e0000002100 */
[----:B------:R-:W1:Y:S01]  /*0020*/  LDC.64 R4, c[0x0][0x380] ;  /* 0x0000e000ff047b82 */ /* 0x000e620000000a00 */
[----:B------:R-:W2:Y:S01]  /*0030*/  LDCU.64 UR4, c[0x0][0x358] ;  /* 0x00006b00ff0477ac */ /* 0x000ea20008000a00 */
[----:B0-----:R-:W-:Y:S01]  /*0040*/  VIADD R1, R1, 0xffffffe8 ;  /* 0xffffffe801017836 */ /* 0x001fe20000000000 */
[----:B------:R-:W0:Y:S05]  /*0050*/  S2R R10, SR_CTAID.X ;  /* 0x00000000000a7919 */ /* 0x000e2a0000002500 */
[----:B------:R-:W0:Y:S01]  /*0060*/  LDC.64 R6, c[0x0][0x388] ;  /* 0x0000e200ff067b82 */ /* 0x000e220000000a00 */
[----:B-1----:R-:W-:-:S05]  /*0070*/  IMAD.WIDE.U32 R4, R11, 0x4, R4 ;  /* 0x000000040b047825 */ /* 0x002fca00078e0004 */
[----:B--2---:R-:W2:Y:S01]  /*0080*/  LDG.E R0, desc[UR4][R4.64] ;  /* 0x0000000404007981 */ /* 0x004ea2000c1e1900 */
[----:B0-----:R-:W-:Y:S01]  /*0090*/  IMAD.WIDE.U32 R6, R10, 0x4, R6 ;  /* 0x000000040a067825 */ /* 0x001fe200078e0006 */
[----:B--2---:R-:W-:-:S13]  /*00a0*/  ISETP.NE.AND P0, PT, R0, RZ, PT ;  /* 0x000000ff0000720c */ /* 0x004fda0003f05270 */
[----:B------:R-:W-:Y:S01]  /*00b0*/  @P0 MOV R9, 0x1 ;  /* 0x0000000100090802 */ /* 0x000fe20000000f00 */
[----:B------:R-:W-:Y:S01]  /*00c0*/  @!P0 IMAD.MOV.U32 R3, RZ, RZ, RZ ;  /* 0x000000ffff038224 */ /* 0x000fe200078e00ff */
[----:B------:R-:W2:Y:S04]  /*00d0*/  @!P0 LDG.E R0, desc[UR4][R6.64] ;  /* 0x0000000406008981 */ /* 0x000ea8000c1e1900 */
[----:B------:R0:W-:Y:S04]  /*00e0*/  @P0 STG.E desc[UR4][R6.64], R9 ;  /* 0x0000000906000986 */ /* 0x0001e8000c101904 */
[----:B------:R1:W3:Y:S01]  /*00f0*/  @P0 LDG.E R3, desc[UR4][R4.64] ;  /* 0x0000000404030981 */ /* 0x0002e2000c1e1900 */
[----:B------:R-:W4:Y:S01]  /*0100*/  LDCU UR5, c[0x0][0x2fc] ;  /* 0x00005f80ff0577ac */ /* 0x000f220008000800 */
[----:B------:R-:W-:-:S02]  /*0110*/  MOV R8, 0x0 ;  /* 0x0000000000087802 */ /* 0x000fc40000000f00 */
[----:B------:R1:W-:Y:S01]  /*0120*/  STL.64 [R1], R10 ;  /* 0x0000000a01007387 */ /* 0x0003e20000100a00 */
[----:B------:R-:W5:Y:S03]  /*0130*/  LDCU UR6, c[0x0][0x360] ;  /* 0x00006c00ff0677ac */ /* 0x000f660008000800 */
[----:B0-----:R-:W0:Y:S01]  /*0140*/  LDC.64 R8, c[0x4][R8] ;  /* 0x0100000008087b82 */ /* 0x001e220000000a00 */
[----:B------:R-:W4:Y:S01]  /*0150*/  LDCU UR4, c[0x0][0x2f8] ;  /* 0x00005f00ff0477ac */ /* 0x000f220008000800 */
[----:B-----5:R-:W-:Y:S01]  /*0160*/  IMAD R2, R10, UR6, R11 ;  /* 0x000000060a027c24 */ /* 0x020fe2000f8e020b */
[----:B------:R-:W1:Y:S02]  /*0170*/  LDCU.64 UR6, c[0x4][0x8] ;  /* 0x01000100ff0677ac */ /* 0x000e640008000a00 */
[----:B-1----:R-:W-:Y:S01]  /*0180*/  IMAD.U32 R4, RZ, RZ, UR6 ;  /* 0x00000006ff047e24 */ /* 0x002fe2000f8e00ff */
[----:B------:R-:W-:-:S02]  /*0190*/  MOV R5, UR7 ;  /* 0x0000000700057c02 */ /* 0x000fc40008000f00 */
[----:B------:R-:W-:Y:S02]  /*01a0*/  @P0 MOV R0, 0x1 ;  /* 0x0000000100000802 */ /* 0x000fe40000000f00 */
[----:B----4-:R-:W-:-:S03]  /*01b0*/  IADD3 R6, P0, PT, R1, UR4, RZ ;  /* 0x0000000401067c10 */ /* 0x010fc6000ff1e0ff */
[----:B--2---:R1:W-:Y:S02]  /*01c0*/  STL [R1+0x10], R0 ;  /* 0x0000100001007387 */ /* 0x0043e40000100800 */
[----:B------:R-:W-:Y:S02]  /*01d0*/  IMAD.X R7, RZ, RZ, UR5, P0 ;  /* 0x00000005ff077e24 */ /* 0x000fe400080e06ff */
[----:B0--3--:R1:W-:Y:S06]  /*01e0*/  STL.64 [R1+0x8], R2 ;  /* 0x0000080201007387 */ /* 0x0093ec0000100a00 */
[----:B------:R-:W-:-:S07]  /*01f0*/  LEPC R20, `(.L_x_0) ;  /* 0x000000001014794e */ /* 0x000fce0000000000 */
[----:B-1----:R-:W-:Y:S05]  /*0200*/  CALL.ABS.NOINC R8 ;  /* 0x0000000008007343 */ /* 0x002fea0003c00000 */
.L_x_0:
[----:B------:R-:W-:Y:S05]  /*0210*/  EXIT ;  /* 0x000000000000794d */ /* 0x000fea0003800000 */
.L_x_1:
[----:B------:R-:W-:-:S00]  /*0220*/  BRA `(.L_x_1) ;  /* 0xfffffffc00fc7947 */ /* 0x000fc0000383ffff */
[----:B------:R-:W-:-:S00]  /*0230*/  NOP ;  /* 0x0000000000007918 */ /* 0x000fc00000000000 */
        /* <DEDUP_REMOVED lines=12> */
.L_x_2:


//--------------------- .nv.global.init           --------------------------
	.section	.nv.global.init,"aw",@progbits
.nv.global.init:
	.type		$str,@object
	.size		$str,(.L_0 - $str)
$str:
        /*0000*/ 	.byte	0x62, 0x6c, 0x6f, 0x63, 0x6b, 0x49, 0x64, 0x78, 0x2e, 0x78, 0x3a, 0x20, 0x25, 0x64, 0x2c, 0x20
        /*0010*/ 	.byte	0x74, 0x68, 0x72, 0x65, 0x61, 0x64, 0x49, 0x64, 0x78, 0x3a, 0x20, 0x25, 0x64, 0x2c, 0x20, 0x67
        /*0020*/ 	.byte	0x69, 0x64, 0x3a, 0x20, 0x25, 0x64, 0x2c, 0x20, 0x76, 0x61, 0x6c, 0x75, 0x65, 0x20, 0x3a, 0x20
        /*0030*/ 	.byte	0x25, 0x64, 0x2c, 0x20, 0x62, 0x3a, 0x20, 0x25, 0x64, 0x20, 0x0a, 0x00
.L_0:


//--------------------- .nv.shared.reserved.0     --------------------------
	.section	.nv.shared.reserved.0,"aw",@nobits
	.weak		__nv_reservedSMEM_offset_0_alias
	.size		__nv_reservedSMEM_offset_0_alias, 0, 64
	.other		__nv_reservedSMEM_offset_0_alias,@"STO_CUDA_RESERVED_SHARED STV_DEFAULT"
__nv_reservedSMEM_offset_0_alias:
	.zero		0
	.zero		64


//--------------------- .nv.constant0._Z25unique_idx_calc_threadIdxPiS_ --------------------------
	.section	.nv.constant0._Z25unique_idx_calc_threadIdxPiS_,"a",@progbits
	.sectionflags	@""
	.align	4
.nv.constant0._Z25unique_idx_calc_threadIdxPiS_:
	.zero		912


//--------------------- SYMBOLS --------------------------

	.type		.nv.reservedSmem.offset0,@object
	.size		.nv.reservedSmem.offset0,0x4
	.type		vprintf,@function
